//
// Generated by NVIDIA NVVM Compiler
//
// Compiler Build ID: CL-36424714
// Cuda compilation tools, release 13.0, V13.0.88
// Based on NVVM 20.0.0
//

.version 9.0
.target sm_100
.address_size 64

	// .globl	_Z7maxpoolPfS_

.visible .entry _Z7maxpoolPfS_(
	.param .u64 .ptr .align 1 _Z7maxpoolPfS__param_0,
	.param .u64 .ptr .align 1 _Z7maxpoolPfS__param_1
)
.maxntid 1024
{
	.reg .b32 	%r<14>;
	.reg .b32 	%f<51>;
	.reg .b64 	%rd<9>;

	ld.param.u64 	%rd1, [_Z7maxpoolPfS__param_0];
	ld.param.u64 	%rd2, [_Z7maxpoolPfS__param_1];
	cvta.to.global.u64 	%rd3, %rd1;
	mov.u32 	%r1, %tid.x;
	shl.b32 	%r2, %r1, 4;
	and.b32  	%r3, %r2, 12288;
	shl.b32 	%r4, %r1, 24;
	shr.s32 	%r5, %r4, 31;
	and.b32  	%r6, %r5, 1536;
	shl.b32 	%r7, %r1, 25;
	shr.s32 	%r8, %r7, 31;
	and.b32  	%r9, %r8, 192;
	and.b32  	%r10, %r1, 63;
	or.b32  	%r11, %r3, %r10;
	or.b32  	%r12, %r11, %r6;
	or.b32  	%r13, %r12, %r9;
	mul.wide.u32 	%rd4, %r13, 4;
	add.s64 	%rd5, %rd3, %rd4;
	ld.global.nc.f32 	%f1, [%rd5];
	max.f32 	%f2, %f1, 0fFF7FFFFD;
	ld.global.nc.f32 	%f3, [%rd5+256];
	max.f32 	%f4, %f2, %f3;
	ld.global.nc.f32 	%f5, [%rd5+512];
	max.f32 	%f6, %f4, %f5;
	ld.global.nc.f32 	%f7, [%rd5+768];
	max.f32 	%f8, %f6, %f7;
	ld.global.nc.f32 	%f9, [%rd5+1024];
	max.f32 	%f10, %f8, %f9;
	ld.global.nc.f32 	%f11, [%rd5+2048];
	max.f32 	%f12, %f10, %f11;
	ld.global.nc.f32 	%f13, [%rd5+2304];
	max.f32 	%f14, %f12, %f13;
	ld.global.nc.f32 	%f15, [%rd5+2560];
	max.f32 	%f16, %f14, %f15;
	ld.global.nc.f32 	%f17, [%rd5+2816];
	max.f32 	%f18, %f16, %f17;
	ld.global.nc.f32 	%f19, [%rd5+3072];
	max.f32 	%f20, %f18, %f19;
	ld.global.nc.f32 	%f21, [%rd5+4096];
	max.f32 	%f22, %f20, %f21;
	ld.global.nc.f32 	%f23, [%rd5+4352];
	max.f32 	%f24, %f22, %f23;
	ld.global.nc.f32 	%f25, [%rd5+4608];
	max.f32 	%f26, %f24, %f25;
	ld.global.nc.f32 	%f27, [%rd5+4864];
	max.f32 	%f28, %f26, %f27;
	ld.global.nc.f32 	%f29, [%rd5+5120];
	max.f32 	%f30, %f28, %f29;
	ld.global.nc.f32 	%f31, [%rd5+6144];
	max.f32 	%f32, %f30, %f31;
	ld.global.nc.f32 	%f33, [%rd5+6400];
	max.f32 	%f34, %f32, %f33;
	ld.global.nc.f32 	%f35, [%rd5+6656];
	max.f32 	%f36, %f34, %f35;
	ld.global.nc.f32 	%f37, [%rd5+6912];
	max.f32 	%f38, %f36, %f37;
	ld.global.nc.f32 	%f39, [%rd5+7168];
	max.f32 	%f40, %f38, %f39;
	ld.global.nc.f32 	%f41, [%rd5+8192];
	max.f32 	%f42, %f40, %f41;
	ld.global.nc.f32 	%f43, [%rd5+8448];
	max.f32 	%f44, %f42, %f43;
	ld.global.nc.f32 	%f45, [%rd5+8704];
	max.f32 	%f46, %f44, %f45;
	ld.global.nc.f32 	%f47, [%rd5+8960];
	max.f32 	%f48, %f46, %f47;
	ld.global.nc.f32 	%f49, [%rd5+9216];
	max.f32 	%f50, %f48, %f49;
	cvta.to.global.u64 	%rd6, %rd2;
	mul.wide.u32 	%rd7, %r1, 4;
	add.s64 	%rd8, %rd6, %rd7;
	st.global.f32 	[%rd8], %f50;
	ret;

}


// ===== COMPILED SASS (sm_100) =====

	.target	sm_100

	.elftype	@"ET_EXEC"


//--------------------- .note.nv.tkinfo           --------------------------
	.section	.note.nv.tkinfo,"",@"SHT_NOTE"
	.sectionflags	@"SHF_NOTE_NV_TKINFO"
	.tkinfo
        /*0018*/ 	.word	0x00000002
        /*0030*/ 	.string	""
        /*0030*/ 	.string	"ptxas"
        /*0030*/ 	.string	"Cuda compilation tools, release 13.0, V13.0.88"
        /*0030*/ 	.string	"Build cuda_13.0.r13.0/compiler.36424714_0"
        /*0030*/ 	.string	"-arch sm_100 -m 64 "



//--------------------- .note.nv.cuinfo           --------------------------
	.section	.note.nv.cuinfo,"",@"SHT_NOTE"
	.sectionflags	@"SHF_NOTE_NV_CUINFO"
        /*0018*/ 	.short	0x0002
        /*001a*/ 	.short	0x0064
        /*001c*/ 	.short	0x0082
	.zero		2


//--------------------- .nv.info                  --------------------------
	.section	.nv.info,"",@"SHT_CUDA_INFO"
	.align	4


	//----- nvinfo : EIATTR_REGCOUNT
	.align		4
        /*0000*/ 	.byte	0x04, 0x2f
        /*0002*/ 	.short	(.L_1 - .L_0)
	.align		4
.L_0:
        /*0004*/ 	.word	index@(_Z7maxpoolPfS_)
        /*0008*/ 	.word	0x0000001e


	//----- nvinfo : EIATTR_FRAME_SIZE
	.align		4
.L_1:
        /*000c*/ 	.byte	0x04, 0x11
        /*000e*/ 	.short	(.L_3 - .L_2)
	.align		4
.L_2:
        /*0010*/ 	.word	index@(_Z7maxpoolPfS_)
        /*0014*/ 	.word	0x00000000


	//----- nvinfo : EIATTR_MIN_STACK_SIZE
	.align		4
.L_3:
        /*0018*/ 	.byte	0x04, 0x12
        /*001a*/ 	.short	(.L_5 - .L_4)
	.align		4
.L_4:
        /*001c*/ 	.word	index@(_Z7maxpoolPfS_)
        /*0020*/ 	.word	0x00000000
.L_5:


//--------------------- .nv.compat                --------------------------
	.section	.nv.compat,"",@"SHT_CUDA_COMPAT_INFO"
	.align	4
        /*0000*/ 	.byte	0x02, 0x09, 0x00, 0x00, 0x02, 0x02, 0x01, 0x00, 0x02, 0x05, 0x05, 0x00, 0x03, 0x07, 0x01, 0x01
        /*0010*/ 	.byte	0x02, 0x03, 0x00, 0x00, 0x02, 0x06, 0x01, 0x00, 0x04, 0x0b, 0x08, 0x00, 0x09, 0x00, 0x00, 0x00
        /*0020*/ 	.byte	0x00, 0x00, 0x00, 0x00


//--------------------- .nv.info._Z7maxpoolPfS_   --------------------------
	.section	.nv.info._Z7maxpoolPfS_,"",@"SHT_CUDA_INFO"
	.sectionflags	@""
	.align	4


	//----- nvinfo : EIATTR_CUDA_API_VERSION
	.align		4
        /*0000*/ 	.byte	0x04, 0x37
        /*0002*/ 	.short	(.L_7 - .L_6)
.L_6:
        /*0004*/ 	.word	0x00000082


	//----- nvinfo : EIATTR_KPARAM_INFO
	.align		4
.L_7:
        /*0008*/ 	.byte	0x04, 0x17
        /*000a*/ 	.short	(.L_9 - .L_8)
.L_8:
        /*000c*/ 	.word	0x00000000
        /*0010*/ 	.short	0x0001
        /*0012*/ 	.short	0x0008
        /*0014*/ 	.byte	0x00, 0xf5, 0x21, 0x00


	//----- nvinfo : EIATTR_KPARAM_INFO
	.align		4
.L_9:
        /*0018*/ 	.byte	0x04, 0x17
        /*001a*/ 	.short	(.L_11 - .L_10)
.L_10:
        /*001c*/ 	.word	0x00000000
        /*0020*/ 	.short	0x0000
        /*0022*/ 	.short	0x0000
        /*0024*/ 	.byte	0x00, 0xf5, 0x21, 0x00


	//----- nvinfo : EIATTR_SPARSE_MMA_MASK
	.align		4
.L_11:
        /*0028*/ 	.byte	0x03, 0x50
        /*002a*/ 	.short	0x0000


	//----- nvinfo : EIATTR_MAXREG_COUNT
	.align		4
        /*002c*/ 	.byte	0x03, 0x1b
        /*002e*/ 	.short	0x0040


	//----- nvinfo : EIATTR_MERCURY_ISA_VERSION
	.align		4
        /*0030*/ 	.byte	0x03, 0x5f
        /*0032*/ 	.short	0x0101


	//----- nvinfo : EIATTR_VRC_CTA_INIT_COUNT
	.align		4
        /*0034*/ 	.byte	0x02, 0x4a
	.zero		1
	.zero		1


	//----- nvinfo : EIATTR_EXIT_INSTR_OFFSETS
	.align		4
        /*0038*/ 	.byte	0x04, 0x1c
        /*003a*/ 	.short	(.L_13 - .L_12)


	//   ....[0]....
.L_12:
        /*003c*/ 	.word	0x00000370


	//----- nvinfo : EIATTR_MAX_THREADS
	.align		4
.L_13:
        /*0040*/ 	.byte	0x04, 0x05
        /*0042*/ 	.short	(.L_15 - .L_14)
.L_14:
        /*0044*/ 	.word	0x00000400
        /*0048*/ 	.word	0x00000001
        /*004c*/ 	.word	0x00000001


	//----- nvinfo : EIATTR_CBANK_PARAM_SIZE
	.align		4
.L_15:
        /*0050*/ 	.byte	0x03, 0x19
        /*0052*/ 	.short	0x0010


	//----- nvinfo : EIATTR_PARAM_CBANK
	.align		4
        /*0054*/ 	.byte	0x04, 0x0a
        /*0056*/ 	.short	(.L_17 - .L_16)
	.align		4
.L_16:
        /*0058*/ 	.word	index@(.nv.constant0._Z7maxpoolPfS_)
        /*005c*/ 	.short	0x0380
        /*005e*/ 	.short	0x0010


	//----- nvinfo : EIATTR_SW_WAR
	.align		4
.L_17:
        /*0060*/ 	.byte	0x04, 0x36
        /*0062*/ 	.short	(.L_19 - .L_18)
.L_18:
        /*0064*/ 	.word	0x00000008
.L_19:


//--------------------- .nv.callgraph             --------------------------
	.section	.nv.callgraph,"",@"SHT_CUDA_CALLGRAPH"
	.align	4
	.sectionentsize	8
	.align		4
        /*0000*/ 	.word	0x00000000
	.align		4
        /*0004*/ 	.word	0xffffffff
	.align		4
        /*0008*/ 	.word	0x00000000
	.align		4
        /*000c*/ 	.word	0xfffffffe
	.align		4
        /*0010*/ 	.word	0x00000000
	.align		4
        /*0014*/ 	.word	0xfffffffd
	.align		4
        /*0018*/ 	.word	0x00000000
	.align		4
        /*001c*/ 	.word	0xfffffffc


//--------------------- .text._Z7maxpoolPfS_      --------------------------
	.section	.text._Z7maxpoolPfS_,"ax",@progbits
	.align	128
        .global         _Z7maxpoolPfS_
        .type           _Z7maxpoolPfS_,@function
        .size           _Z7maxpoolPfS_,(.L_x_1 - _Z7maxpoolPfS_)
        .other          _Z7maxpoolPfS_,@"STO_CUDA_ENTRY STV_DEFAULT"
_Z7maxpoolPfS_:
.text._Z7maxpoolPfS_:
[----:B------:R-:W-:Y:S01]  /*0000*/  LDC R1, c[0x0][0x37c] ;  /* 0x0000df00ff017b82 */ /* 0x000fe20000000800 */
[----:B------:R-:W0:Y:S07]  /*0010*/  S2R R7, SR_TID.X ;  /* 0x0000000000077919 */ /* 0x000e2e0000002100 */
[----:B------:R-:W1:Y:S01]  /*0020*/  LDC.64 R4, c[0x0][0x380] ;  /* 0x0000e000ff047b82 */ /* 0x000e620000000a00 */
[----:B------:R-:W2:Y:S01]  /*0030*/  LDCU.64 UR4, c[0x0][0x358] ;  /* 0x00006b00ff0477ac */ /* 0x000ea20008000a00 */
[----:B0-----:R-:W-:-:S02]  /*0040*/  IMAD.SHL.U32 R0, R7, 0x10, RZ ;  /* 0x0000001007007824 */ /* 0x001fc400078e00ff */
[----:B------:R-:W-:-:S03]  /*0050*/  IMAD.SHL.U32 R2, R7, 0x1000000, RZ ;  /* 0x0100000007027824 */ /* 0x000fc600078e00ff */
[----:B------:R-:W-:Y:S02]  /*0060*/  LOP3.LUT R0, R0, 0x3000, RZ, 0xc0, !PT ;  /* 0x0000300000007812 */ /* 0x000fe400078ec0ff */
[----:B------:R-:W-:Y:S02]  /*0070*/  SHF.R.S32.HI R2, RZ, 0x1f, R2 ;  /* 0x0000001fff027819 */ /* 0x000fe40000011402 */
[----:B------:R-:W-:Y:S01]  /*0080*/  LOP3.LUT R3, R0, 0x3f, R7, 0xf8, !PT ;  /* 0x0000003f00037812 */ /* 0x000fe200078ef807 */
[----:B------:R-:W-:-:S03]  /*0090*/  IMAD.SHL.U32 R0, R7, 0x2000000, RZ ;  /* 0x0200000007007824 */ /* 0x000fc600078e00ff */
[----:B------:R-:W-:Y:S02]  /*00a0*/  LOP3.LUT R3, R3, 0x600, R2, 0xf8, !PT ;  /* 0x0000060003037812 */ /* 0x000fe400078ef802 */
[----:B------:R-:W-:-:S04]  /*00b0*/  SHF.R.S32.HI R0, RZ, 0x1f, R0 ;  /* 0x0000001fff007819 */ /* 0x000fc80000011400 */
[----:B------:R-:W-:-:S05]  /*00c0*/  LOP3.LUT R3, R3, 0xc0, R0, 0xf8, !PT ;  /* 0x000000c003037812 */ /* 0x000fca00078ef800 */
[----:B-1----:R-:W-:-:S05]  /*00d0*/  IMAD.WIDE.U32 R4, R3, 0x4, R4 ;  /* 0x0000000403047825 */ /* 0x002fca00078e0004 */
[----:B--2---:R-:W2:Y:S04]  /*00e0*/  LDG.E.CONSTANT R14, desc[UR4][R4.64] ;  /* 0x00000004040e7981 */ /* 0x004ea8000c1e9900 */
[----:B------:R-:W2:Y:S04]  /*00f0*/  LDG.E.CONSTANT R19, desc[UR4][R4.64+0x100] ;  /* 0x0001000404137981 */ /* 0x000ea8000c1e9900 */
[----:B------:R-:W3:Y:S04]  /*0100*/  LDG.E.CONSTANT R27, desc[UR4][R4.64+0x200] ;  /* 0x00020004041b7981 */ /* 0x000ee8000c1e9900 */
[----:B------:R-:W3:Y:S04]  /*0110*/  LDG.E.CONSTANT R26, desc[UR4][R4.64+0x300] ;  /* 0x00030004041a7981 */ /* 0x000ee8000c1e9900 */
[----:B------:R-:W4:Y:S04]  /*0120*/  LDG.E.CONSTANT R22, desc[UR4][R4.64+0x400] ;  /* 0x0004000404167981 */ /* 0x000f28000c1e9900 */
[----:B------:R-:W4:Y:S04]  /*0130*/  LDG.E.CONSTANT R25, desc[UR4][R4.64+0x800] ;  /* 0x0008000404197981 */ /* 0x000f28000c1e9900 */
[----:B------:R-:W5:Y:S04]  /*0140*/  LDG.E.CONSTANT R23, desc[UR4][R4.64+0x900] ;  /* 0x0009000404177981 */ /* 0x000f68000c1e9900 */
        /* <DEDUP_REMOVED lines=15> */
[----:B------:R-:W5:Y:S01]  /*0240*/  LDG.E.CONSTANT R16, desc[UR4][R4.64+0x2300] ;  /* 0x0023000404107981 */ /* 0x000f62000c1e9900 */
[----:B--2---:R-:W-:-:S03]  /*0250*/  FMNMX3 R24, R14, -3.40282306073709652508e+38, R19, !PT ;  /* 0xff7ffffd0e187876 */ /* 0x004fc60007800013 */
[----:B------:R-:W2:Y:S04]  /*0260*/  LDG.E.CONSTANT R19, desc[UR4][R4.64+0x2200] ;  /* 0x0022000404137981 */ /* 0x000ea8000c1e9900 */
[----:B------:R-:W2:Y:S01]  /*0270*/  LDG.E.CONSTANT R14, desc[UR4][R4.64+0x2400] ;  /* 0x00240004040e7981 */ /* 0x000ea2000c1e9900 */
[----:B---3--:R-:W-:-:S04]  /*0280*/  FMNMX3 R24, R24, R27, R26, !PT ;  /* 0x0000001b18187276 */ /* 0x008fc8000780001a */
[----:B----4-:R-:W-:-:S04]  /*0290*/  FMNMX3 R22, R24, R22, R25, !PT ;  /* 0x0000001618167276 */ /* 0x010fc80007800019 */
[----:B-----5:R-:W-:-:S04]  /*02a0*/  FMNMX3 R20, R22, R23, R20, !PT ;  /* 0x0000001716147276 */ /* 0x020fc80007800014 */
[----:B------:R-:W-:-:S04]  /*02b0*/  FMNMX3 R18, R20, R21, R18, !PT ;  /* 0x0000001514127276 */ /* 0x000fc80007800012 */
[----:B------:R-:W-:Y:S02]  /*02c0*/  FMNMX3 R18, R18, R3, R2, !PT ;  /* 0x0000000312127276 */ /* 0x000fe40007800002 */
[----:B------:R-:W0:Y:S02]  /*02d0*/  LDC.64 R2, c[0x0][0x388] ;  /* 0x0000e200ff027b82 */ /* 0x000e240000000a00 */
[----:B------:R-:W-:-:S04]  /*02e0*/  FMNMX3 R0, R18, R0, R9, !PT ;  /* 0x0000000012007276 */ /* 0x000fc80007800009 */
[----:B------:R-:W-:-:S04]  /*02f0*/  FMNMX3 R0, R0, R6, R11, !PT ;  /* 0x0000000600007276 */ /* 0x000fc8000780000b */
[----:B------:R-:W-:-:S04]  /*0300*/  FMNMX3 R0, R0, R8, R13, !PT ;  /* 0x0000000800007276 */ /* 0x000fc8000780000d */
[----:B------:R-:W-:-:S04]  /*0310*/  FMNMX3 R0, R0, R10, R15, !PT ;  /* 0x0000000a00007276 */ /* 0x000fc8000780000f */
[----:B------:R-:W-:Y:S01]  /*0320*/  FMNMX3 R0, R0, R12, R17, !PT ;  /* 0x0000000c00007276 */ /* 0x000fe20007800011 */
[----:B0-----:R-:W-:-:S03]  /*0330*/  IMAD.WIDE.U32 R2, R7, 0x4, R2 ;  /* 0x0000000407027825 */ /* 0x001fc600078e0002 */
[----:B--2---:R-:W-:-:S04]  /*0340*/  FMNMX3 R19, R0, R19, R16, !PT ;  /* 0x0000001300137276 */ /* 0x004fc80007800010 */
[----:B------:R-:W-:-:S05]  /*0350*/  FMNMX R19, R19, R14, !PT ;  /* 0x0000000e13137209 */ /* 0x000fca0007800000 */
[----:B------:R-:W-:Y:S01]  /*0360*/  STG.E desc[UR4][R2.64], R19 ;  /* 0x0000001302007986 */ /* 0x000fe2000c101904 */
[----:B------:R-:W-:Y:S05]  /*0370*/  EXIT ;  /* 0x000000000000794d */ /* 0x000fea0003800000 */
.L_x_0:
[----:B------:R-:W-:-:S00]  /*0380*/  BRA `(.L_x_0) ;  /* 0xfffffffc00fc7947 */ /* 0x000fc0000383ffff */
[----:B------:R-:W-:-:S00]  /*0390*/  NOP ;  /* 0x0000000000007918 */ /* 0x000fc00000000000 */
        /* <DEDUP_REMOVED lines=14> */
.L_x_1:


//--------------------- .nv.shared.reserved.0     --------------------------
	.section	.nv.shared.reserved.0,"aw",@nobits
	.weak		__nv_reservedSMEM_offset_0_alias
	.size		__nv_reservedSMEM_offset_0_alias, 0, 64
	.other		__nv_reservedSMEM_offset_0_alias,@"STO_CUDA_RESERVED_SHARED STV_DEFAULT"
__nv_reservedSMEM_offset_0_alias:
	.zero		0
	.zero		64


//--------------------- .nv.constant0._Z7maxpoolPfS_ --------------------------
	.section	.nv.constant0._Z7maxpoolPfS_,"a",@progbits
	.sectionflags	@""
	.align	4
.nv.constant0._Z7maxpoolPfS_:
	.zero		912


//--------------------- SYMBOLS --------------------------

	.type		.nv.reservedSmem.offset0,@object
	.size		.nv.reservedSmem.offset0,0x4
